//
// Generated by NVIDIA NVVM Compiler
//
// Compiler Build ID: CL-36424714
// Cuda compilation tools, release 13.0, V13.0.88
// Based on NVVM 20.0.0
//

.version 9.0
.target sm_100
.address_size 64

	// .globl	_Z17printWhoAmIKernelv
.extern .func  (.param .b32 func_retval0) vprintf
(
	.param .b64 vprintf_param_0,
	.param .b64 vprintf_param_1
)
;
.global .align 1 .b8 $str[42] = {72, 101, 108, 108, 111, 32, 67, 85, 68, 65, 33, 32, 73, 39, 109, 32, 116, 104, 114, 101, 97, 100, 32, 37, 100, 32, 102, 114, 111, 109, 32, 98, 108, 111, 99, 107, 32, 37, 100, 46, 10};

.visible .entry _Z17printWhoAmIKernelv()
{
	.local .align 8 .b8 	__local_depot0[8];
	.reg .b64 	%SP;
	.reg .b64 	%SPL;
	.reg .b32 	%r<5>;
	.reg .b64 	%rd<5>;

	mov.u64 	%SPL, __local_depot0;
	cvta.local.u64 	%SP, %SPL;
	add.u64 	%rd1, %SP, 0;
	add.u64 	%rd2, %SPL, 0;
	mov.u32 	%r1, %ctaid.x;
	mov.u32 	%r2, %tid.x;
	st.local.v2.u32 	[%rd2], {%r2, %r1};
	mov.u64 	%rd3, $str;
	cvta.global.u64 	%rd4, %rd3;
	{ // callseq 0, 0
	.param .b64 param0;
	st.param.b64 	[param0], %rd4;
	.param .b64 param1;
	st.param.b64 	[param1], %rd1;
	.param .b32 retval0;
	call.uni (retval0), 
	vprintf, 
	(
	param0, 
	param1
	);
	ld.param.b32 	%r3, [retval0];
	} // callseq 0
	ret;

}


// ===== COMPILED SASS (sm_100) =====

	.target	sm_100

	.elftype	@"ET_EXEC"


//--------------------- .note.nv.tkinfo           --------------------------
	.section	.note.nv.tkinfo,"",@"SHT_NOTE"
	.sectionflags	@"SHF_NOTE_NV_TKINFO"
	.tkinfo
        /*0018*/ 	.word	0x00000002
        /*0030*/ 	.string	""
        /*0030*/ 	.string	"ptxas"
        /*0030*/ 	.string	"Cuda compilation tools, release 13.0, V13.0.88"
        /*0030*/ 	.string	"Build cuda_13.0.r13.0/compiler.36424714_0"
        /*0030*/ 	.string	"-arch sm_100 -m 64 "



//--------------------- .note.nv.cuinfo           --------------------------
	.section	.note.nv.cuinfo,"",@"SHT_NOTE"
	.sectionflags	@"SHF_NOTE_NV_CUINFO"
        /*0018*/ 	.short	0x0002
        /*001a*/ 	.short	0x0064
        /*001c*/ 	.short	0x0082
	.zero		2


//--------------------- .nv.info                  --------------------------
	.section	.nv.info,"",@"SHT_CUDA_INFO"
	.align	4


	//----- nvinfo : EIATTR_REGCOUNT
	.align		4
        /*0000*/ 	.byte	0x04, 0x2f
        /*0002*/ 	.short	(.L_2 - .L_1)
	.align		4
.L_1:
        /*0004*/ 	.word	index@(_Z17printWhoAmIKernelv)
        /*0008*/ 	.word	0x00000018


	//----- nvinfo : EIATTR_FRAME_SIZE
	.align		4
.L_2:
        /*000c*/ 	.byte	0x04, 0x11
        /*000e*/ 	.short	(.L_4 - .L_3)
	.align		4
.L_3:
        /*0010*/ 	.word	index@(_Z17printWhoAmIKernelv)
        /*0014*/ 	.word	0x00000008


	//----- nvinfo : EIATTR_MIN_STACK_SIZE
	.align		4
.L_4:
        /*0018*/ 	.byte	0x04, 0x12
        /*001a*/ 	.short	(.L_6 - .L_5)
	.align		4
.L_5:
        /*001c*/ 	.word	index@(_Z17printWhoAmIKernelv)
        /*0020*/ 	.word	0x00000008
.L_6:


//--------------------- .nv.compat                --------------------------
	.section	.nv.compat,"",@"SHT_CUDA_COMPAT_INFO"
	.align	4
        /*0000*/ 	.byte	0x02, 0x09, 0x00, 0x00, 0x02, 0x02, 0x01, 0x00, 0x02, 0x05, 0x05, 0x00, 0x03, 0x07, 0x01, 0x01
        /*0010*/ 	.byte	0x02, 0x03, 0x00, 0x00, 0x02, 0x06, 0x01, 0x00, 0x04, 0x0b, 0x08, 0x00, 0x09, 0x00, 0x00, 0x00
        /*0020*/ 	.byte	0x00, 0x00, 0x00, 0x00


//--------------------- .nv.info._Z17printWhoAmIKernelv --------------------------
	.section	.nv.info._Z17printWhoAmIKernelv,"",@"SHT_CUDA_INFO"
	.sectionflags	@""
	.align	4


	//----- nvinfo : EIATTR_CUDA_API_VERSION
	.align		4
        /*0000*/ 	.byte	0x04, 0x37
        /*0002*/ 	.short	(.L_8 - .L_7)
.L_7:
        /*0004*/ 	.word	0x00000082


	//----- nvinfo : EIATTR_SPARSE_MMA_MASK
	.align		4
.L_8:
        /*0008*/ 	.byte	0x03, 0x50
        /*000a*/ 	.short	0x0000


	//----- nvinfo : EIATTR_MAXREG_COUNT
	.align		4
        /*000c*/ 	.byte	0x03, 0x1b
        /*000e*/ 	.short	0x00ff


	//----- nvinfo : EIATTR_EXTERNS
	.align		4
        /*0010*/ 	.byte	0x04, 0x0f
        /*0012*/ 	.short	(.L_10 - .L_9)


	//   ....[0]....
	.align		4
.L_9:
        /*0014*/ 	.word	index@(vprintf)


	//----- nvinfo : EIATTR_MERCURY_ISA_VERSION
	.align		4
.L_10:
        /*0018*/ 	.byte	0x03, 0x5f
        /*001a*/ 	.short	0x0101


	//----- nvinfo : EIATTR_VRC_CTA_INIT_COUNT
	.align		4
        /*001c*/ 	.byte	0x02, 0x4a
	.zero		1
	.zero		1


	//----- nvinfo : EIATTR_SYSCALL_OFFSETS
	.align		4
        /*0020*/ 	.byte	0x04, 0x46
        /*0022*/ 	.short	(.L_12 - .L_11)


	//   ....[0]....
.L_11:
        /*0024*/ 	.word	0x000000f0


	//----- nvinfo : EIATTR_EXIT_INSTR_OFFSETS
	.align		4
.L_12:
        /*0028*/ 	.byte	0x04, 0x1c
        /*002a*/ 	.short	(.L_14 - .L_13)


	//   ....[0]....
.L_13:
        /*002c*/ 	.word	0x00000100


	//----- nvinfo : EIATTR_SW_WAR
	.align		4
.L_14:
        /*0030*/ 	.byte	0x04, 0x36
        /*0032*/ 	.short	(.L_16 - .L_15)
.L_15:
        /*0034*/ 	.word	0x00000008
.L_16:


//--------------------- .nv.callgraph             --------------------------
	.section	.nv.callgraph,"",@"SHT_CUDA_CALLGRAPH"
	.align	4
	.sectionentsize	8
	.align		4
        /*0000*/ 	.word	0x00000000
	.align		4
        /*0004*/ 	.word	0xffffffff
	.align		4
        /*0008*/ 	.word	index@(_Z17printWhoAmIKernelv)
	.align		4
        /*000c*/ 	.word	index@(vprintf)
	.align		4
        /*0010*/ 	.word	0x00000000
	.align		4
        /*0014*/ 	.word	0xfffffffe
	.align		4
        /*0018*/ 	.word	0x00000000
	.align		4
        /*001c*/ 	.word	0xfffffffd
	.align		4
        /*0020*/ 	.word	0x00000000
	.align		4
        /*0024*/ 	.word	0xfffffffc


//--------------------- .nv.constant4             --------------------------
	.section	.nv.constant4,"a",@progbits
	.align	8
	.align		8
.nv.constant4:
        /*0000*/ 	.dword	vprintf
	.align		8
        /*0008*/ 	.dword	$str


//--------------------- .text._Z17printWhoAmIKernelv --------------------------
	.section	.text._Z17printWhoAmIKernelv,"ax",@progbits
	.align	128
        .global         _Z17printWhoAmIKernelv
        .type           _Z17printWhoAmIKernelv,@function
        .size           _Z17printWhoAmIKernelv,(.L_x_2 - _Z17printWhoAmIKernelv)
        .other          _Z17printWhoAmIKernelv,@"STO_CUDA_ENTRY STV_DEFAULT"
_Z17printWhoAmIKernelv:
.text._Z17printWhoAmIKernelv:
[----:B------:R-:W0:Y:S01]  /*0000*/  LDC R1, c[0x0][0x37c] ;  /* 0x0000df00ff017b82 */ /* 0x000e220000000800 */
[----:B------:R-:W1:Y:S01]  /*0010*/  S2R R9, SR_CTAID.X ;  /* 0x0000000000097919 */ /* 0x000e620000002500 */
[----:B0-----:R-:W-:Y:S01]  /*0020*/  VIADD R1, R1, 0xfffffff8 ;  /* 0xfffffff801017836 */ /* 0x001fe20000000000 */
[----:B------:R-:W-:Y:S01]  /*0030*/  MOV R0, 0x0 ;  /* 0x0000000000007802 */ /* 0x000fe20000000f00 */
[----:B------:R-:W0:Y:S01]  /*0040*/  LDCU UR4, c[0x0][0x2f8] ;  /* 0x00005f00ff0477ac */ /* 0x000e220008000800 */
[----:B------:R-:W1:Y:S03]  /*0050*/  S2R R8, SR_TID.X ;  /* 0x0000000000087919 */ /* 0x000e660000002100 */
[----:B------:R2:W3:Y:S01]  /*0060*/  LDC.64 R2, c[0x4][R0] ;  /* 0x0100000000027b82 */ /* 0x0004e20000000a00 */
[----:B------:R-:W4:Y:S01]  /*0070*/  LDCU.64 UR6, c[0x4][0x8] ;  /* 0x01000100ff0677ac */ /* 0x000f220008000a00 */
[----:B------:R-:W5:Y:S01]  /*0080*/  LDCU UR5, c[0x0][0x2fc] ;  /* 0x00005f80ff0577ac */ /* 0x000f620008000800 */
[----:B0-----:R-:W-:Y:S01]  /*0090*/  IADD3 R6, P0, PT, R1, UR4, RZ ;  /* 0x0000000401067c10 */ /* 0x001fe2000ff1e0ff */
[----:B----4-:R-:W-:Y:S01]  /*00a0*/  IMAD.U32 R4, RZ, RZ, UR6 ;  /* 0x00000006ff047e24 */ /* 0x010fe2000f8e00ff */
[----:B------:R-:W-:-:S03]  /*00b0*/  MOV R5, UR7 ;  /* 0x0000000700057c02 */ /* 0x000fc60008000f00 */
[----:B-----5:R-:W-:Y:S01]  /*00c0*/  IMAD.X R7, RZ, RZ, UR5, P0 ;  /* 0x00000005ff077e24 */ /* 0x020fe200080e06ff */
[----:B-1----:R2:W-:Y:S07]  /*00d0*/  STL.64 [R1], R8 ;  /* 0x0000000801007387 */ /* 0x0025ee0000100a00 */
[----:B------:R-:W-:-:S07]  /*00e0*/  LEPC R20, `(.L_x_0) ;  /* 0x000000001014794e */ /* 0x000fce0000000000 */
[----:B--23--:R-:W-:Y:S05]  /*00f0*/  CALL.ABS.NOINC R2 ;  /* 0x0000000002007343 */ /* 0x00cfea0003c00000 */
.L_x_0:
[----:B------:R-:W-:Y:S05]  /*0100*/  EXIT ;  /* 0x000000000000794d */ /* 0x000fea0003800000 */
.L_x_1:
[----:B------:R-:W-:-:S00]  /*0110*/  BRA `(.L_x_1) ;  /* 0xfffffffc00fc7947 */ /* 0x000fc0000383ffff */
[----:B------:R-:W-:-:S00]  /*0120*/  NOP ;  /* 0x0000000000007918 */ /* 0x000fc00000000000 */
        /* <DEDUP_REMOVED lines=13> */
.L_x_2:


//--------------------- .nv.global.init           --------------------------
	.section	.nv.global.init,"aw",@progbits
.nv.global.init:
	.type		$str,@object
	.size		$str,(.L_0 - $str)
$str:
        /*0000*/ 	.byte	0x48, 0x65, 0x6c, 0x6c, 0x6f, 0x20, 0x43, 0x55, 0x44, 0x41, 0x21, 0x20, 0x49, 0x27, 0x6d, 0x20
        /*0010*/ 	.byte	0x74, 0x68, 0x72, 0x65, 0x61, 0x64, 0x20, 0x25, 0x64, 0x20, 0x66, 0x72, 0x6f, 0x6d, 0x20, 0x62
        /*0020*/ 	.byte	0x6c, 0x6f, 0x63, 0x6b, 0x20, 0x25, 0x64, 0x2e, 0x0a, 0x00
.L_0:


//--------------------- .nv.shared.reserved.0     --------------------------
	.section	.nv.shared.reserved.0,"aw",@nobits
	.weak		__nv_reservedSMEM_offset_0_alias
	.size		__nv_reservedSMEM_offset_0_alias, 0, 64
	.other		__nv_reservedSMEM_offset_0_alias,@"STO_CUDA_RESERVED_SHARED STV_DEFAULT"
__nv_reservedSMEM_offset_0_alias:
	.zero		0
	.zero		64


//--------------------- .nv.constant0._Z17printWhoAmIKernelv --------------------------
	.section	.nv.constant0._Z17printWhoAmIKernelv,"a",@progbits
	.sectionflags	@""
	.align	4
.nv.constant0._Z17printWhoAmIKernelv:
	.zero		896


//--------------------- SYMBOLS --------------------------

	.type		.nv.reservedSmem.offset0,@object
	.size		.nv.reservedSmem.offset0,0x4
	.type		vprintf,@function
